//
// Generated by NVIDIA NVVM Compiler
//
// Compiler Build ID: CL-36424714
// Cuda compilation tools, release 13.0, V13.0.88
// Based on NVVM 20.0.0
//

.version 9.0
.target sm_100
.address_size 64

	// .globl	_Z11my_copysignPd
.func  (.param .b64 func_retval0) __internal_accurate_pow
(
	.param .b64 __internal_accurate_pow_param_0
)
;

.visible .entry _Z11my_copysignPd(
	.param .u64 .ptr .align 1 _Z11my_copysignPd_param_0
)
{
	.reg .pred 	%p<4>;
	.reg .b32 	%r<7>;
	.reg .b64 	%rd<6>;
	.reg .b64 	%fd<11>;

	ld.param.u64 	%rd1, [_Z11my_copysignPd_param_0];
	cvta.to.global.u64 	%rd2, %rd1;
	mov.u32 	%r1, %tid.x;
	cvt.rn.f64.u32 	%fd1, %r1;
	mov.f64 	%fd2, 0dBFF0000000000000;
	{
	.reg .b32 %temp; 
	mov.b64 	{%temp, %r2}, %fd2;
	}
	{
	.reg .b32 %temp; 
	mov.b64 	{%temp, %r3}, %fd1;
	}
	shr.u32 	%r4, %r3, 20;
	and.b32  	%r5, %r4, 2047;
	add.s32 	%r6, %r5, -1012;
	mov.b64 	%rd3, %fd1;
	shl.b64 	%rd4, %rd3, %r6;
	setp.eq.s64 	%p1, %rd4, -9223372036854775808;
	{ // callseq 0, 0
	.param .b64 param0;
	st.param.f64 	[param0], %fd1;
	.param .b64 retval0;
	call.uni (retval0), 
	__internal_accurate_pow, 
	(
	param0
	);
	ld.param.f64 	%fd3, [retval0];
	} // callseq 0
	setp.lt.s32 	%p2, %r2, 0;
	neg.f64 	%fd5, %fd3;
	selp.f64 	%fd6, %fd5, %fd3, %p1;
	selp.f64 	%fd7, %fd6, %fd3, %p2;
	setp.eq.s32 	%p3, %r1, 0;
	selp.f64 	%fd8, 0d3FF0000000000000, %fd7, %p3;
	ld.global.f64 	%fd9, [%rd2];
	mul.f64 	%fd10, %fd9, %fd8;
	st.global.f64 	[%rd2], %fd10;
	ret;

}
.func  (.param .b64 func_retval0) __internal_accurate_pow(
	.param .b64 __internal_accurate_pow_param_0
)
{
	.reg .pred 	%p<8>;
	.reg .b32 	%r<46>;
	.reg .b32 	%f<3>;
	.reg .b64 	%fd<109>;

	ld.param.f64 	%fd10, [__internal_accurate_pow_param_0];
	mov.f64 	%fd11, 0d3FF0000000000000;
	{
	.reg .b32 %temp; 
	mov.b64 	{%temp, %r8}, %fd11;
	}
	{
	.reg .b32 %temp; 
	mov.b64 	{%r9, %temp}, %fd11;
	}
	shr.u32 	%r10, %r8, 20;
	setp.lt.u32 	%p1, %r8, 1048576;
	mov.f64 	%fd12, 0d4350000000000000;
	{
	.reg .b32 %temp; 
	mov.b64 	{%temp, %r11}, %fd12;
	}
	{
	.reg .b32 %temp; 
	mov.b64 	{%r12, %temp}, %fd12;
	}
	shr.u32 	%r13, %r11, 20;
	add.s32 	%r14, %r13, -54;
	selp.b32 	%r15, %r12, %r9, %p1;
	selp.b32 	%r16, %r11, %r8, %p1;
	selp.b32 	%r1, %r14, %r10, %p1;
	add.s32 	%r45, %r1, -1023;
	and.b32  	%r17, %r16, -2146435073;
	or.b32  	%r18, %r17, 1072693248;
	mov.b64 	%fd107, {%r15, %r18};
	setp.lt.u32 	%p2, %r18, 1073127583;
	@%p2 bra 	$L__BB1_2;
	{
	.reg .b32 %temp; 
	mov.b64 	{%r19, %temp}, %fd107;
	}
	{
	.reg .b32 %temp; 
	mov.b64 	{%temp, %r20}, %fd107;
	}
	add.s32 	%r21, %r20, -1048576;
	mov.b64 	%fd107, {%r19, %r21};
	add.s32 	%r45, %r1, -1022;
$L__BB1_2:
	add.f64 	%fd13, %fd107, 0dBFF0000000000000;
	add.f64 	%fd14, %fd107, 0d3FF0000000000000;
	rcp.approx.ftz.f64 	%fd15, %fd14;
	neg.f64 	%fd16, %fd14;
	fma.rn.f64 	%fd17, %fd16, %fd15, 0d3FF0000000000000;
	fma.rn.f64 	%fd18, %fd17, %fd17, %fd17;
	fma.rn.f64 	%fd19, %fd18, %fd15, %fd15;
	mul.f64 	%fd20, %fd13, %fd19;
	fma.rn.f64 	%fd21, %fd13, %fd19, %fd20;
	mul.f64 	%fd22, %fd21, %fd21;
	fma.rn.f64 	%fd23, %fd22, 0d3EB0F5FF7D2CAFE2, 0d3ED0F5D241AD3B5A;
	fma.rn.f64 	%fd24, %fd23, %fd22, 0d3EF3B20A75488A3F;
	fma.rn.f64 	%fd25, %fd24, %fd22, 0d3F1745CDE4FAECD5;
	fma.rn.f64 	%fd26, %fd25, %fd22, 0d3F3C71C7258A578B;
	fma.rn.f64 	%fd27, %fd26, %fd22, 0d3F6249249242B910;
	fma.rn.f64 	%fd28, %fd27, %fd22, 0d3F89999999999DFB;
	sub.f64 	%fd29, %fd13, %fd21;
	add.f64 	%fd30, %fd29, %fd29;
	neg.f64 	%fd31, %fd21;
	fma.rn.f64 	%fd32, %fd31, %fd13, %fd30;
	mul.f64 	%fd33, %fd19, %fd32;
	fma.rn.f64 	%fd34, %fd22, %fd28, 0d3FB5555555555555;
	mov.f64 	%fd35, 0d3FB5555555555555;
	sub.f64 	%fd36, %fd35, %fd34;
	fma.rn.f64 	%fd37, %fd22, %fd28, %fd36;
	add.f64 	%fd38, %fd37, 0dBC46A4CB00B9E7B0;
	add.f64 	%fd39, %fd34, %fd38;
	sub.f64 	%fd40, %fd34, %fd39;
	add.f64 	%fd41, %fd38, %fd40;
	mul.rn.f64 	%fd42, %fd21, %fd21;
	neg.f64 	%fd43, %fd42;
	fma.rn.f64 	%fd44, %fd21, %fd21, %fd43;
	{
	.reg .b32 %temp; 
	mov.b64 	{%r22, %temp}, %fd33;
	}
	{
	.reg .b32 %temp; 
	mov.b64 	{%temp, %r23}, %fd33;
	}
	add.s32 	%r24, %r23, 1048576;
	mov.b64 	%fd45, {%r22, %r24};
	fma.rn.f64 	%fd46, %fd21, %fd45, %fd44;
	mul.rn.f64 	%fd47, %fd42, %fd21;
	neg.f64 	%fd48, %fd47;
	fma.rn.f64 	%fd49, %fd42, %fd21, %fd48;
	fma.rn.f64 	%fd50, %fd42, %fd33, %fd49;
	fma.rn.f64 	%fd51, %fd46, %fd21, %fd50;
	mul.rn.f64 	%fd52, %fd39, %fd47;
	neg.f64 	%fd53, %fd52;
	fma.rn.f64 	%fd54, %fd39, %fd47, %fd53;
	fma.rn.f64 	%fd55, %fd39, %fd51, %fd54;
	fma.rn.f64 	%fd56, %fd41, %fd47, %fd55;
	add.f64 	%fd57, %fd52, %fd56;
	sub.f64 	%fd58, %fd52, %fd57;
	add.f64 	%fd59, %fd56, %fd58;
	add.f64 	%fd60, %fd21, %fd57;
	sub.f64 	%fd61, %fd21, %fd60;
	add.f64 	%fd62, %fd57, %fd61;
	add.f64 	%fd63, %fd59, %fd62;
	add.f64 	%fd64, %fd33, %fd63;
	add.f64 	%fd65, %fd60, %fd64;
	sub.f64 	%fd66, %fd60, %fd65;
	add.f64 	%fd67, %fd64, %fd66;
	xor.b32  	%r25, %r45, -2147483648;
	mov.b32 	%r26, 1127219200;
	mov.b64 	%fd68, {%r25, %r26};
	mov.b32 	%r27, -2147483648;
	mov.b64 	%fd69, {%r27, %r26};
	sub.f64 	%fd70, %fd68, %fd69;
	fma.rn.f64 	%fd71, %fd70, 0d3FE62E42FEFA39EF, %fd65;
	fma.rn.f64 	%fd72, %fd70, 0dBFE62E42FEFA39EF, %fd71;
	sub.f64 	%fd73, %fd72, %fd65;
	sub.f64 	%fd74, %fd67, %fd73;
	fma.rn.f64 	%fd75, %fd70, 0d3C7ABC9E3B39803F, %fd74;
	add.f64 	%fd76, %fd71, %fd75;
	sub.f64 	%fd77, %fd71, %fd76;
	add.f64 	%fd78, %fd75, %fd77;
	{
	.reg .b32 %temp; 
	mov.b64 	{%temp, %r28}, %fd10;
	}
	{
	.reg .b32 %temp; 
	mov.b64 	{%r29, %temp}, %fd10;
	}
	shl.b32 	%r30, %r28, 1;
	setp.gt.u32 	%p3, %r30, -33554433;
	and.b32  	%r31, %r28, -15728641;
	selp.b32 	%r32, %r31, %r28, %p3;
	mov.b64 	%fd79, {%r29, %r32};
	mul.rn.f64 	%fd80, %fd76, %fd79;
	neg.f64 	%fd81, %fd80;
	fma.rn.f64 	%fd82, %fd76, %fd79, %fd81;
	fma.rn.f64 	%fd83, %fd78, %fd79, %fd82;
	add.f64 	%fd4, %fd80, %fd83;
	sub.f64 	%fd84, %fd80, %fd4;
	add.f64 	%fd5, %fd83, %fd84;
	fma.rn.f64 	%fd85, %fd4, 0d3FF71547652B82FE, 0d4338000000000000;
	{
	.reg .b32 %temp; 
	mov.b64 	{%r5, %temp}, %fd85;
	}
	mov.f64 	%fd86, 0dC338000000000000;
	add.rn.f64 	%fd87, %fd85, %fd86;
	fma.rn.f64 	%fd88, %fd87, 0dBFE62E42FEFA39EF, %fd4;
	fma.rn.f64 	%fd89, %fd87, 0dBC7ABC9E3B39803F, %fd88;
	fma.rn.f64 	%fd90, %fd89, 0d3E5ADE1569CE2BDF, 0d3E928AF3FCA213EA;
	fma.rn.f64 	%fd91, %fd90, %fd89, 0d3EC71DEE62401315;
	fma.rn.f64 	%fd92, %fd91, %fd89, 0d3EFA01997C89EB71;
	fma.rn.f64 	%fd93, %fd92, %fd89, 0d3F2A01A014761F65;
	fma.rn.f64 	%fd94, %fd93, %fd89, 0d3F56C16C1852B7AF;
	fma.rn.f64 	%fd95, %fd94, %fd89, 0d3F81111111122322;
	fma.rn.f64 	%fd96, %fd95, %fd89, 0d3FA55555555502A1;
	fma.rn.f64 	%fd97, %fd96, %fd89, 0d3FC5555555555511;
	fma.rn.f64 	%fd98, %fd97, %fd89, 0d3FE000000000000B;
	fma.rn.f64 	%fd99, %fd98, %fd89, 0d3FF0000000000000;
	fma.rn.f64 	%fd100, %fd99, %fd89, 0d3FF0000000000000;
	{
	.reg .b32 %temp; 
	mov.b64 	{%r6, %temp}, %fd100;
	}
	{
	.reg .b32 %temp; 
	mov.b64 	{%temp, %r7}, %fd100;
	}
	shl.b32 	%r33, %r5, 20;
	add.s32 	%r34, %r33, %r7;
	mov.b64 	%fd108, {%r6, %r34};
	{
	.reg .b32 %temp; 
	mov.b64 	{%temp, %r35}, %fd4;
	}
	mov.b32 	%f2, %r35;
	abs.f32 	%f1, %f2;
	setp.lt.f32 	%p4, %f1, 0f4086232B;
	@%p4 bra 	$L__BB1_5;
	setp.lt.f64 	%p5, %fd4, 0d0000000000000000;
	add.f64 	%fd101, %fd4, 0d7FF0000000000000;
	selp.f64 	%fd108, 0d0000000000000000, %fd101, %p5;
	setp.geu.f32 	%p6, %f1, 0f40874800;
	@%p6 bra 	$L__BB1_5;
	shr.u32 	%r36, %r5, 31;
	add.s32 	%r37, %r5, %r36;
	shr.s32 	%r38, %r37, 1;
	shl.b32 	%r39, %r38, 20;
	add.s32 	%r40, %r7, %r39;
	mov.b64 	%fd102, {%r6, %r40};
	sub.s32 	%r41, %r5, %r38;
	shl.b32 	%r42, %r41, 20;
	add.s32 	%r43, %r42, 1072693248;
	mov.b32 	%r44, 0;
	mov.b64 	%fd103, {%r44, %r43};
	mul.f64 	%fd108, %fd103, %fd102;
$L__BB1_5:
	abs.f64 	%fd104, %fd108;
	setp.eq.f64 	%p7, %fd104, 0d7FF0000000000000;
	fma.rn.f64 	%fd105, %fd108, %fd5, %fd108;
	selp.f64 	%fd106, %fd108, %fd105, %p7;
	st.param.f64 	[func_retval0], %fd106;
	ret;

}


// ===== COMPILED SASS (sm_100) =====

	.target	sm_100

	.elftype	@"ET_EXEC"


//--------------------- .note.nv.tkinfo           --------------------------
	.section	.note.nv.tkinfo,"",@"SHT_NOTE"
	.sectionflags	@"SHF_NOTE_NV_TKINFO"
	.tkinfo
        /*0018*/ 	.word	0x00000002
        /*0030*/ 	.string	""
        /*0030*/ 	.string	"ptxas"
        /*0030*/ 	.string	"Cuda compilation tools, release 13.0, V13.0.88"
        /*0030*/ 	.string	"Build cuda_13.0.r13.0/compiler.36424714_0"
        /*0030*/ 	.string	"-arch sm_100 -m 64 "



//--------------------- .note.nv.cuinfo           --------------------------
	.section	.note.nv.cuinfo,"",@"SHT_NOTE"
	.sectionflags	@"SHF_NOTE_NV_CUINFO"
        /*0018*/ 	.short	0x0002
        /*001a*/ 	.short	0x0064
        /*001c*/ 	.short	0x0082
	.zero		2


//--------------------- .nv.info                  --------------------------
	.section	.nv.info,"",@"SHT_CUDA_INFO"
	.align	4


	//----- nvinfo : EIATTR_REGCOUNT
	.align		4
        /*0000*/ 	.byte	0x04, 0x2f
        /*0002*/ 	.short	(.L_1 - .L_0)
	.align		4
.L_0:
        /*0004*/ 	.word	index@(_Z11my_copysignPd)
        /*0008*/ 	.word	0x0000001c


	//----- nvinfo : EIATTR_FRAME_SIZE
	.align		4
.L_1:
        /*000c*/ 	.byte	0x04, 0x11
        /*000e*/ 	.short	(.L_3 - .L_2)
	.align		4
.L_2:
        /*0010*/ 	.word	index@($_Z11my_copysignPd$__internal_accurate_pow)
        /*0014*/ 	.word	0x00000000


	//----- nvinfo : EIATTR_FRAME_SIZE
	.align		4
.L_3:
        /*0018*/ 	.byte	0x04, 0x11
        /*001a*/ 	.short	(.L_5 - .L_4)
	.align		4
.L_4:
        /*001c*/ 	.word	index@(_Z11my_copysignPd)
        /*0020*/ 	.word	0x00000000


	//----- nvinfo : EIATTR_MIN_STACK_SIZE
	.align		4
.L_5:
        /*0024*/ 	.byte	0x04, 0x12
        /*0026*/ 	.short	(.L_7 - .L_6)
	.align		4
.L_6:
        /*0028*/ 	.word	index@(_Z11my_copysignPd)
        /*002c*/ 	.word	0x00000000
.L_7:


//--------------------- .nv.compat                --------------------------
	.section	.nv.compat,"",@"SHT_CUDA_COMPAT_INFO"
	.align	4
        /*0000*/ 	.byte	0x02, 0x09, 0x00, 0x00, 0x02, 0x02, 0x01, 0x00, 0x02, 0x05, 0x05, 0x00, 0x03, 0x07, 0x01, 0x01
        /*0010*/ 	.byte	0x02, 0x03, 0x00, 0x00, 0x02, 0x06, 0x01, 0x00, 0x04, 0x0b, 0x08, 0x00, 0x01, 0x00, 0x00, 0x00
        /*0020*/ 	.byte	0x00, 0x00, 0x00, 0x00


//--------------------- .nv.info._Z11my_copysignPd --------------------------
	.section	.nv.info._Z11my_copysignPd,"",@"SHT_CUDA_INFO"
	.sectionflags	@""
	.align	4


	//----- nvinfo : EIATTR_CUDA_API_VERSION
	.align		4
        /*0000*/ 	.byte	0x04, 0x37
        /*0002*/ 	.short	(.L_9 - .L_8)
.L_8:
        /*0004*/ 	.word	0x00000082


	//----- nvinfo : EIATTR_KPARAM_INFO
	.align		4
.L_9:
        /*0008*/ 	.byte	0x04, 0x17
        /*000a*/ 	.short	(.L_11 - .L_10)
.L_10:
        /*000c*/ 	.word	0x00000000
        /*0010*/ 	.short	0x0000
        /*0012*/ 	.short	0x0000
        /*0014*/ 	.byte	0x00, 0xf5, 0x21, 0x00


	//----- nvinfo : EIATTR_SPARSE_MMA_MASK
	.align		4
.L_11:
        /*0018*/ 	.byte	0x03, 0x50
        /*001a*/ 	.short	0x0000


	//----- nvinfo : EIATTR_MAXREG_COUNT
	.align		4
        /*001c*/ 	.byte	0x03, 0x1b
        /*001e*/ 	.short	0x00ff


	//----- nvinfo : EIATTR_MERCURY_ISA_VERSION
	.align		4
        /*0020*/ 	.byte	0x03, 0x5f
        /*0022*/ 	.short	0x0101


	//----- nvinfo : EIATTR_VRC_CTA_INIT_COUNT
	.align		4
        /*0024*/ 	.byte	0x02, 0x4a
	.zero		1
	.zero		1


	//----- nvinfo : EIATTR_EXIT_INSTR_OFFSETS
	.align		4
        /*0028*/ 	.byte	0x04, 0x1c
        /*002a*/ 	.short	(.L_13 - .L_12)


	//   ....[0]....
.L_12:
        /*002c*/ 	.word	0x000001b0


	//----- nvinfo : EIATTR_CRS_STACK_SIZE
	.align		4
.L_13:
        /*0030*/ 	.byte	0x04, 0x1e
        /*0032*/ 	.short	(.L_15 - .L_14)
.L_14:
        /*0034*/ 	.word	0x00000000


	//----- nvinfo : EIATTR_CBANK_PARAM_SIZE
	.align		4
.L_15:
        /*0038*/ 	.byte	0x03, 0x19
        /*003a*/ 	.short	0x0008


	//----- nvinfo : EIATTR_PARAM_CBANK
	.align		4
        /*003c*/ 	.byte	0x04, 0x0a
        /*003e*/ 	.short	(.L_17 - .L_16)
	.align		4
.L_16:
        /*0040*/ 	.word	index@(.nv.constant0._Z11my_copysignPd)
        /*0044*/ 	.short	0x0380
        /*0046*/ 	.short	0x0008


	//----- nvinfo : EIATTR_SW_WAR
	.align		4
.L_17:
        /*0048*/ 	.byte	0x04, 0x36
        /*004a*/ 	.short	(.L_19 - .L_18)
.L_18:
        /*004c*/ 	.word	0x00000008
.L_19:


//--------------------- .nv.callgraph             --------------------------
	.section	.nv.callgraph,"",@"SHT_CUDA_CALLGRAPH"
	.align	4
	.sectionentsize	8
	.align		4
        /*0000*/ 	.word	0x00000000
	.align		4
        /*0004*/ 	.word	0xffffffff
	.align		4
        /*0008*/ 	.word	0x00000000
	.align		4
        /*000c*/ 	.word	0xfffffffe
	.align		4
        /*0010*/ 	.word	0x00000000
	.align		4
        /*0014*/ 	.word	0xfffffffd
	.align		4
        /*0018*/ 	.word	0x00000000
	.align		4
        /*001c*/ 	.word	0xfffffffc


//--------------------- .text._Z11my_copysignPd   --------------------------
	.section	.text._Z11my_copysignPd,"ax",@progbits
	.align	128
        .global         _Z11my_copysignPd
        .type           _Z11my_copysignPd,@function
        .size           _Z11my_copysignPd,(.L_x_3 - _Z11my_copysignPd)
        .other          _Z11my_copysignPd,@"STO_CUDA_ENTRY STV_DEFAULT"
_Z11my_copysignPd:
.text._Z11my_copysignPd:
[----:B------:R-:W-:Y:S01]  /*0000*/  LDC R1, c[0x0][0x37c] ;  /* 0x0000df00ff017b82 */ /* 0x000fe20000000800 */
[----:B------:R-:W0:Y:S01]  /*0010*/  S2R R4, SR_TID.X ;  /* 0x0000000000047919 */ /* 0x000e220000002100 */
[----:B------:R-:W-:Y:S01]  /*0020*/  BSSY.RECONVERGENT B0, `(.L_x_0) ;  /* 0x000000c000007945 */ /* 0x000fe20003800200 */
[----:B------:R-:W1:Y:S01]  /*0030*/  LDCU.64 UR4, c[0x0][0x358] ;  /* 0x00006b00ff0477ac */ /* 0x000e620008000a00 */
[----:B0-----:R-:W0:Y:S02]  /*0040*/  I2F.F64.U32 R2, R4 ;  /* 0x0000000400027312 */ /* 0x001e240000201800 */
[----:B0-----:R-:W-:-:S04]  /*0050*/  SHF.R.U32.HI R0, RZ, 0x14, R3 ;  /* 0x00000014ff007819 */ /* 0x001fc80000011603 */
[----:B------:R-:W-:-:S05]  /*0060*/  LOP3.LUT R0, R0, 0x7ff, RZ, 0xc0, !PT ;  /* 0x000007ff00007812 */ /* 0x000fca00078ec0ff */
[----:B------:R-:W-:-:S05]  /*0070*/  VIADD R5, R0, 0xfffffc0c ;  /* 0xfffffc0c00057836 */ /* 0x000fca0000000000 */
[CC--:B------:R-:W-:Y:S02]  /*0080*/  SHF.L.U32 R0, R2.reuse, R5.reuse, RZ ;  /* 0x0000000502007219 */ /* 0x0c0fe400000006ff */
[----:B------:R-:W-:Y:S02]  /*0090*/  SHF.L.U64.HI R5, R2, R5, R3 ;  /* 0x0000000502057219 */ /* 0x000fe40000010203 */
[----:B------:R-:W-:Y:S02]  /*00a0*/  ISETP.NE.U32.AND P0, PT, R0, RZ, PT ;  /* 0x000000ff0000720c */ /* 0x000fe40003f05070 */
[----:B------:R-:W-:Y:S02]  /*00b0*/  MOV R0, 0xe0 ;  /* 0x000000e000007802 */ /* 0x000fe40000000f00 */
[----:B-1----:R-:W-:-:S13]  /*00c0*/  ISETP.NE.AND.EX P0, PT, R5, -0x80000000, PT, P0 ;  /* 0x800000000500780c */ /* 0x002fda0003f05300 */
[----:B------:R-:W-:Y:S05]  /*00d0*/  CALL.REL.NOINC `($_Z11my_copysignPd$__internal_accurate_pow) ;  /* 0x0000000000387944 */ /* 0x000fea0003c00000 */
[----:B------:R-:W-:Y:S05]  /*00e0*/  BSYNC.RECONVERGENT B0 ;  /* 0x0000000000007941 */ /* 0x000fea0003800200 */
.L_x_0:
[----:B------:R-:W0:Y:S02]  /*00f0*/  LDC.64 R2, c[0x0][0x380] ;  /* 0x0000e000ff027b82 */ /* 0x000e240000000a00 */
[----:B0-----:R-:W2:Y:S01]  /*0100*/  LDG.E.64 R6, desc[UR4][R2.64] ;  /* 0x0000000402067981 */ /* 0x001ea2000c1e1b00 */
[----:B------:R-:W-:Y:S01]  /*0110*/  IMAD.MOV.U32 R8, RZ, RZ, R5 ;  /* 0x000000ffff087224 */ /* 0x000fe200078e0005 */
[----:B------:R-:W-:Y:S01]  /*0120*/  ISETP.NE.AND P1, PT, R4, RZ, PT ;  /* 0x000000ff0400720c */ /* 0x000fe20003f25270 */
[----:B------:R-:W-:-:S06]  /*0130*/  IMAD.MOV.U32 R9, RZ, RZ, R10 ;  /* 0x000000ffff097224 */ /* 0x000fcc00078e000a */
[----:B------:R-:W-:-:S10]  /*0140*/  DADD R8, -RZ, -R8 ;  /* 0x00000000ff087229 */ /* 0x000fd40000000908 */
[----:B------:R-:W-:Y:S02]  /*0150*/  FSEL R5, R8, R5, !P0 ;  /* 0x0000000508057208 */ /* 0x000fe40004000000 */
[----:B------:R-:W-:Y:S02]  /*0160*/  FSEL R8, R9, R10, !P0 ;  /* 0x0000000a09087208 */ /* 0x000fe40004000000 */
[----:B------:R-:W-:Y:S02]  /*0170*/  FSEL R4, R5, RZ, P1 ;  /* 0x000000ff05047208 */ /* 0x000fe40000800000 */
[----:B------:R-:W-:-:S06]  /*0180*/  FSEL R5, R8, 1.875, P1 ;  /* 0x3ff0000008057808 */ /* 0x000fcc0000800000 */
[----:B--2---:R-:W-:-:S07]  /*0190*/  DMUL R6, R6, R4 ;  /* 0x0000000406067228 */ /* 0x004fce0000000000 */
[----:B------:R-:W-:Y:S01]  /*01a0*/  STG.E.64 desc[UR4][R2.64], R6 ;  /* 0x0000000602007986 */ /* 0x000fe2000c101b04 */
[----:B------:R-:W-:Y:S05]  /*01b0*/  EXIT ;  /* 0x000000000000794d */ /* 0x000fea0003800000 */
        .type           $_Z11my_copysignPd$__internal_accurate_pow,@function
        .size           $_Z11my_copysignPd$__internal_accurate_pow,(.L_x_3 - $_Z11my_copysignPd$__internal_accurate_pow)
$_Z11my_copysignPd$__internal_accurate_pow:
[----:B------:R-:W0:Y:S01]  /*01c0*/  MUFU.RCP64H R9, 2 ;  /* 0x4000000000097908 */ /* 0x000e220000001800 */
[----:B------:R-:W-:Y:S01]  /*01d0*/  IMAD.MOV.U32 R6, RZ, RZ, 0x0 ;  /* 0x00000000ff067424 */ /* 0x000fe200078e00ff */
[----:B------:R-:W-:Y:S01]  /*01e0*/  UMOV UR6, 0x7d2cafe2 ;  /* 0x7d2cafe200067882 */ /* 0x000fe20000000000 */
[----:B------:R-:W-:Y:S01]  /*01f0*/  IMAD.MOV.U32 R7, RZ, RZ, 0x40000000 ;  /* 0x40000000ff077424 */ /* 0x000fe200078e00ff */
[----:B------:R-:W-:Y:S01]  /*0200*/  UMOV UR7, 0x3eb0f5ff ;  /* 0x3eb0f5ff00077882 */ /* 0x000fe20000000000 */
[----:B------:R-:W-:Y:S01]  /*0210*/  IMAD.MOV.U32 R8, RZ, RZ, RZ ;  /* 0x000000ffff087224 */ /* 0x000fe200078e00ff */
[----:B------:R-:W-:Y:S01]  /*0220*/  UMOV UR8, 0x3b39803f ;  /* 0x3b39803f00087882 */ /* 0x000fe20000000000 */
[----:B------:R-:W-:Y:S01]  /*0230*/  IMAD.MOV.U32 R12, RZ, RZ, 0x41ad3b5a ;  /* 0x41ad3b5aff0c7424 */ /* 0x000fe200078e00ff */
[----:B------:R-:W-:Y:S01]  /*0240*/  UMOV UR9, 0x3c7abc9e ;  /* 0x3c7abc9e00097882 */ /* 0x000fe20000000000 */
[----:B------:R-:W-:Y:S02]  /*0250*/  IMAD.MOV.U32 R13, RZ, RZ, 0x3ed0f5d2 ;  /* 0x3ed0f5d2ff0d7424 */ /* 0x000fe400078e00ff */
[----:B------:R-:W-:-:S05]  /*0260*/  IMAD.SHL.U32 R5, R3, 0x2, RZ ;  /* 0x0000000203057824 */ /* 0x000fca00078e00ff */
[----:B------:R-:W-:Y:S01]  /*0270*/  ISETP.GT.U32.AND P1, PT, R5, -0x2000001, PT ;  /* 0xfdffffff0500780c */ /* 0x000fe20003f24070 */
[----:B0-----:R-:W-:-:S08]  /*0280*/  DFMA R6, R8, -R6, 1 ;  /* 0x3ff000000806742b */ /* 0x001fd00000000806 */
[----:B------:R-:W-:-:S08]  /*0290*/  DFMA R6, R6, R6, R6 ;  /* 0x000000060606722b */ /* 0x000fd00000000006 */
[----:B------:R-:W-:-:S08]  /*02a0*/  DFMA R8, R8, R6, R8 ;  /* 0x000000060808722b */ /* 0x000fd00000000008 */
[----:B------:R-:W-:-:S08]  /*02b0*/  DMUL R6, RZ, R8 ;  /* 0x00000008ff067228 */ /* 0x000fd00000000000 */
[----:B------:R-:W-:-:S08]  /*02c0*/  DFMA R6, RZ, R8, R6 ;  /* 0x00000008ff06722b */ /* 0x000fd00000000006 */
[----:B------:R-:W-:Y:S02]  /*02d0*/  DMUL R10, R6, R6 ;  /* 0x00000006060a7228 */ /* 0x000fe40000000000 */
[----:B------:R-:W-:-:S06]  /*02e0*/  DADD R14, RZ, -R6 ;  /* 0x00000000ff0e7229 */ /* 0x000fcc0000000806 */
[----:B------:R-:W-:Y:S01]  /*02f0*/  DFMA R12, R10, UR6, R12 ;  /* 0x000000060a0c7c2b */ /* 0x000fe2000800000c */
[----:B------:R-:W-:Y:S01]  /*0300*/  UMOV UR6, 0x75488a3f ;  /* 0x75488a3f00067882 */ /* 0x000fe20000000000 */
[----:B------:R-:W-:Y:S01]  /*0310*/  UMOV UR7, 0x3ef3b20a ;  /* 0x3ef3b20a00077882 */ /* 0x000fe20000000000 */
[----:B------:R-:W-:Y:S02]  /*0320*/  DADD R18, R14, R14 ;  /* 0x000000000e127229 */ /* 0x000fe4000000000e */
[----:B------:R-:W-:-:S03]  /*0330*/  DMUL R14, R6, R6 ;  /* 0x00000006060e7228 */ /* 0x000fc60000000000 */
[----:B------:R-:W-:Y:S01]  /*0340*/  DFMA R12, R10, R12, UR6 ;  /* 0x000000060a0c7e2b */ /* 0x000fe2000800000c */
[----:B------:R-:W-:Y:S01]  /*0350*/  UMOV UR6, 0xe4faecd5 ;  /* 0xe4faecd500067882 */ /* 0x000fe20000000000 */
[----:B------:R-:W-:Y:S01]  /*0360*/  UMOV UR7, 0x3f1745cd ;  /* 0x3f1745cd00077882 */ /* 0x000fe20000000000 */
[----:B------:R-:W-:-:S05]  /*0370*/  DFMA R18, RZ, -R6, R18 ;  /* 0x80000006ff12722b */ /* 0x000fca0000000012 */
[----:B------:R-:W-:Y:S01]  /*0380*/  DFMA R12, R10, R12, UR6 ;  /* 0x000000060a0c7e2b */ /* 0x000fe2000800000c */
[----:B------:R-:W-:Y:S01]  /*0390*/  UMOV UR6, 0x258a578b ;  /* 0x258a578b00067882 */ /* 0x000fe20000000000 */
[----:B------:R-:W-:Y:S01]  /*03a0*/  UMOV UR7, 0x3f3c71c7 ;  /* 0x3f3c71c700077882 */ /* 0x000fe20000000000 */
[----:B------:R-:W-:-:S05]  /*03b0*/  DMUL R8, R8, R18 ;  /* 0x0000001208087228 */ /* 0x000fca0000000000 */
[----:B------:R-:W-:Y:S01]  /*03c0*/  DFMA R12, R10, R12, UR6 ;  /* 0x000000060a0c7e2b */ /* 0x000fe2000800000c */
[----:B------:R-:W-:Y:S01]  /*03d0*/  UMOV UR6, 0x9242b910 ;  /* 0x9242b91000067882 */ /* 0x000fe20000000000 */
[----:B------:R-:W-:-:S03]  /*03e0*/  UMOV UR7, 0x3f624924 ;  /* 0x3f62492400077882 */ /* 0x000fc60000000000 */
[----:B------:R-:W-:Y:S02]  /*03f0*/  VIADD R23, R9, 0x100000 ;  /* 0x0010000009177836 */ /* 0x000fe40000000000 */
[----:B------:R-:W-:Y:S01]  /*0400*/  IMAD.MOV.U32 R22, RZ, RZ, R8 ;  /* 0x000000ffff167224 */ /* 0x000fe200078e0008 */
[----:B------:R-:W-:Y:S01]  /*0410*/  DFMA R12, R10, R12, UR6 ;  /* 0x000000060a0c7e2b */ /* 0x000fe2000800000c */
[----:B------:R-:W-:Y:S01]  /*0420*/  UMOV UR6, 0x99999dfb ;  /* 0x99999dfb00067882 */ /* 0x000fe20000000000 */
[----:B------:R-:W-:-:S06]  /*0430*/  UMOV UR7, 0x3f899999 ;  /* 0x3f89999900077882 */ /* 0x000fcc0000000000 */
[----:B------:R-:W-:Y:S01]  /*0440*/  DFMA R16, R10, R12, UR6 ;  /* 0x000000060a107e2b */ /* 0x000fe2000800000c */
[----:B------:R-:W-:Y:S01]  /*0450*/  UMOV UR6, 0x55555555 ;  /* 0x5555555500067882 */ /* 0x000fe20000000000 */
[----:B------:R-:W-:-:S06]  /*0460*/  UMOV UR7, 0x3fb55555 ;  /* 0x3fb5555500077882 */ /* 0x000fcc0000000000 */
[----:B------:R-:W-:-:S08]  /*0470*/  DFMA R12, R10, R16, UR6 ;  /* 0x000000060a0c7e2b */ /* 0x000fd00008000010 */
[----:B------:R-:W-:Y:S01]  /*0480*/  DADD R20, -R12, UR6 ;  /* 0x000000060c147e29 */ /* 0x000fe20008000100 */
[----:B------:R-:W-:Y:S01]  /*0490*/  UMOV UR6, 0xb9e7b0 ;  /* 0x00b9e7b000067882 */ /* 0x000fe20000000000 */
[----:B------:R-:W-:-:S06]  /*04a0*/  UMOV UR7, 0x3c46a4cb ;  /* 0x3c46a4cb00077882 */ /* 0x000fcc0000000000 */
[----:B------:R-:W-:Y:S02]  /*04b0*/  DFMA R20, R10, R16, R20 ;  /* 0x000000100a14722b */ /* 0x000fe40000000014 */
[----:B------:R-:W-:-:S06]  /*04c0*/  DMUL R10, R6, R14 ;  /* 0x0000000e060a7228 */ /* 0x000fcc0000000000 */
[----:B------:R-:W-:Y:S01]  /*04d0*/  DADD R18, R20, -UR6 ;  /* 0x8000000614127e29 */ /* 0x000fe20008000000 */
[----:B------:R-:W-:Y:S01]  /*04e0*/  UMOV UR6, 0xfefa39ef ;  /* 0xfefa39ef00067882 */ /* 0x000fe20000000000 */
[C---:B------:R-:W-:Y:S01]  /*04f0*/  DFMA R24, R6.reuse, R14, -R10 ;  /* 0x0000000e0618722b */ /* 0x040fe2000000080a */
[----:B------:R-:W-:Y:S01]  /*0500*/  UMOV UR7, 0x3fe62e42 ;  /* 0x3fe62e4200077882 */ /* 0x000fe20000000000 */
[----:B------:R-:W-:-:S04]  /*0510*/  DFMA R20, R6, R6, -R14 ;  /* 0x000000060614722b */ /* 0x000fc8000000080e */
[----:B------:R-:W-:Y:S02]  /*0520*/  DADD R16, R12, R18 ;  /* 0x000000000c107229 */ /* 0x000fe40000000012 */
[----:B------:R-:W-:Y:S02]  /*0530*/  DFMA R24, R8, R14, R24 ;  /* 0x0000000e0818722b */ /* 0x000fe40000000018 */
[----:B------:R-:W-:-:S04]  /*0540*/  DFMA R20, R6, R22, R20 ;  /* 0x000000160614722b */ /* 0x000fc80000000014 */
[----:B------:R-:W-:Y:S02]  /*0550*/  DMUL R14, R16, R10 ;  /* 0x0000000a100e7228 */ /* 0x000fe40000000000 */
[----:B------:R-:W-:Y:S02]  /*0560*/  DADD R12, R12, -R16 ;  /* 0x000000000c0c7229 */ /* 0x000fe40000000810 */
[----:B------:R-:W-:-:S04]  /*0570*/  DFMA R20, R6, R20, R24 ;  /* 0x000000140614722b */ /* 0x000fc80000000018 */
[----:B------:R-:W-:Y:S02]  /*0580*/  DFMA R22, R16, R10, -R14 ;  /* 0x0000000a1016722b */ /* 0x000fe4000000080e */
[----:B------:R-:W-:-:S06]  /*0590*/  DADD R12, R18, R12 ;  /* 0x00000000120c7229 */ /* 0x000fcc000000000c */
[----:B------:R-:W-:-:S08]  /*05a0*/  DFMA R20, R16, R20, R22 ;  /* 0x000000141014722b */ /* 0x000fd00000000016 */
[----:B------:R-:W-:-:S08]  /*05b0*/  DFMA R12, R12, R10, R20 ;  /* 0x0000000a0c0c722b */ /* 0x000fd00000000014 */
[----:B------:R-:W-:-:S08]  /*05c0*/  DADD R16, R14, R12 ;  /* 0x000000000e107229 */ /* 0x000fd0000000000c */
[--C-:B------:R-:W-:Y:S02]  /*05d0*/  DADD R10, R6, R16.reuse ;  /* 0x00000000060a7229 */ /* 0x100fe40000000010 */
[----:B------:R-:W-:-:S06]  /*05e0*/  DADD R14, R14, -R16 ;  /* 0x000000000e0e7229 */ /* 0x000fcc0000000810 */
[----:B------:R-:W-:Y:S02]  /*05f0*/  DADD R6, R6, -R10 ;  /* 0x0000000006067229 */ /* 0x000fe4000000080a */
[----:B------:R-:W-:-:S06]  /*0600*/  DADD R14, R12, R14 ;  /* 0x000000000c0e7229 */ /* 0x000fcc000000000e */
[----:B------:R-:W-:-:S08]  /*0610*/  DADD R6, R16, R6 ;  /* 0x0000000010067229 */ /* 0x000fd00000000006 */
[----:B------:R-:W-:-:S08]  /*0620*/  DADD R6, R14, R6 ;  /* 0x000000000e067229 */ /* 0x000fd00000000006 */
[----:B------:R-:W-:-:S08]  /*0630*/  DADD R8, R8, R6 ;  /* 0x0000000008087229 */ /* 0x000fd00000000006 */
[----:B------:R-:W-:-:S08]  /*0640*/  DADD R12, R10, R8 ;  /* 0x000000000a0c7229 */ /* 0x000fd00000000008 */
[--C-:B------:R-:W-:Y:S02]  /*0650*/  DFMA R6, RZ, UR6, R12.reuse ;  /* 0x00000006ff067c2b */ /* 0x100fe4000800000c */
[----:B------:R-:W-:-:S06]  /*0660*/  DADD R10, R10, -R12 ;  /* 0x000000000a0a7229 */ /* 0x000fcc000000080c */
[----:B------:R-:W-:Y:S02]  /*0670*/  DFMA R14, RZ, -UR6, R6 ;  /* 0x80000006ff0e7c2b */ /* 0x000fe40008000006 */
[----:B------:R-:W-:-:S06]  /*0680*/  DADD R10, R8, R10 ;  /* 0x00000000080a7229 */ /* 0x000fcc000000000a */
[----:B------:R-:W-:Y:S01]  /*0690*/  DADD R14, -R12, R14 ;  /* 0x000000000c0e7229 */ /* 0x000fe2000000010e */
[----:B------:R-:W-:Y:S01]  /*06a0*/  LOP3.LUT R13, R3, 0xff0fffff, RZ, 0xc0, !PT ;  /* 0xff0fffff030d7812 */ /* 0x000fe200078ec0ff */
[----:B------:R-:W-:-:S03]  /*06b0*/  IMAD.MOV.U32 R12, RZ, RZ, R2 ;  /* 0x000000ffff0c7224 */ /* 0x000fc600078e0002 */
[----:B------:R-:W-:-:S03]  /*06c0*/  SEL R13, R13, R3, P1 ;  /* 0x000000030d0d7207 */ /* 0x000fc60000800000 */
[----:B------:R-:W-:-:S08]  /*06d0*/  DADD R10, R10, -R14 ;  /* 0x000000000a0a7229 */ /* 0x000fd0000000080e */
[----:B------:R-:W-:-:S08]  /*06e0*/  DFMA R10, RZ, UR8, R10 ;  /* 0x00000008ff0a7c2b */ /* 0x000fd0000800000a */
[----:B------:R-:W-:-:S08]  /*06f0*/  DADD R8, R6, R10 ;  /* 0x0000000006087229 */ /* 0x000fd0000000000a */
[----:B------:R-:W-:Y:S02]  /*0700*/  DADD R6, R6, -R8 ;  /* 0x0000000006067229 */ /* 0x000fe40000000808 */
[----:B------:R-:W-:-:S06]  /*0710*/  DMUL R2, R8, R12 ;  /* 0x0000000c08027228 */ /* 0x000fcc0000000000 */
[----:B------:R-:W-:Y:S02]  /*0720*/  DADD R10, R10, R6 ;  /* 0x000000000a0a7229 */ /* 0x000fe40000000006 */
[----:B------:R-:W-:-:S08]  /*0730*/  DFMA R8, R8, R12, -R2 ;  /* 0x0000000c0808722b */ /* 0x000fd00000000802 */
[----:B------:R-:W-:Y:S01]  /*0740*/  DFMA R10, R10, R12, R8 ;  /* 0x0000000c0a0a722b */ /* 0x000fe20000000008 */
[----:B------:R-:W-:Y:S02]  /*0750*/  IMAD.MOV.U32 R8, RZ, RZ, 0x652b82fe ;  /* 0x652b82feff087424 */ /* 0x000fe400078e00ff */
[----:B------:R-:W-:-:S05]  /*0760*/  IMAD.MOV.U32 R9, RZ, RZ, 0x3ff71547 ;  /* 0x3ff71547ff097424 */ /* 0x000fca00078e00ff */
[----:B------:R-:W-:-:S08]  /*0770*/  DADD R6, R2, R10 ;  /* 0x0000000002067229 */ /* 0x000fd0000000000a */
[----:B------:R-:W-:Y:S02]  /*0780*/  DFMA R8, R6, R8, 6.75539944105574400000e+15 ;  /* 0x433800000608742b */ /* 0x000fe40000000008 */
[----:B------:R-:W-:Y:S01]  /*0790*/  FSETP.GEU.AND P1, PT, |R7|, 4.1917929649353027344, PT ;  /* 0x4086232b0700780b */ /* 0x000fe20003f2e200 */
[----:B------:R-:W-:-:S05]  /*07a0*/  DADD R2, R2, -R6 ;  /* 0x0000000002027229 */ /* 0x000fca0000000806 */
[----:B------:R-:W-:-:S03]  /*07b0*/  DADD R12, R8, -6.75539944105574400000e+15 ;  /* 0xc3380000080c7429 */ /* 0x000fc60000000000 */
[----:B------:R-:W-:-:S05]  /*07c0*/  DADD R2, R10, R2 ;  /* 0x000000000a027229 */ /* 0x000fca0000000002 */
[----:B------:R-:W-:Y:S01]  /*07d0*/  DFMA R14, R12, -UR6, R6 ;  /* 0x800000060c0e7c2b */ /* 0x000fe20008000006 */
[----:B------:R-:W-:Y:S01]  /*07e0*/  UMOV UR6, 0x3b39803f ;  /* 0x3b39803f00067882 */ /* 0x000fe20000000000 */
[----:B------:R-:W-:-:S06]  /*07f0*/  UMOV UR7, 0x3c7abc9e ;  /* 0x3c7abc9e00077882 */ /* 0x000fcc0000000000 */
[----:B------:R-:W-:Y:S01]  /*0800*/  DFMA R12, R12, -UR6, R14 ;  /* 0x800000060c0c7c2b */ /* 0x000fe2000800000e */
[----:B------:R-:W-:Y:S01]  /*0810*/  UMOV UR6, 0x69ce2bdf ;  /* 0x69ce2bdf00067882 */ /* 0x000fe20000000000 */
[----:B------:R-:W-:Y:S01]  /*0820*/  IMAD.MOV.U32 R14, RZ, RZ, -0x35dec16 ;  /* 0xfca213eaff0e7424 */ /* 0x000fe200078e00ff */
[----:B------:R-:W-:Y:S01]  /*0830*/  UMOV UR7, 0x3e5ade15 ;  /* 0x3e5ade1500077882 */ /* 0x000fe20000000000 */
[----:B------:R-:W-:-:S06]  /*0840*/  IMAD.MOV.U32 R15, RZ, RZ, 0x3e928af3 ;  /* 0x3e928af3ff0f7424 */ /* 0x000fcc00078e00ff */
[----:B------:R-:W-:Y:S01]  /*0850*/  DFMA R14, R12, UR6, R14 ;  /* 0x000000060c0e7c2b */ /* 0x000fe2000800000e */
[----:B------:R-:W-:Y:S01]  /*0860*/  UMOV UR6, 0x62401315 ;  /* 0x6240131500067882 */ /* 0x000fe20000000000 */
[----:B------:R-:W-:-:S06]  /*0870*/  UMOV UR7, 0x3ec71dee ;  /* 0x3ec71dee00077882 */ /* 0x000fcc0000000000 */
[----:B------:R-:W-:Y:S01]  /*0880*/  DFMA R14, R12, R14, UR6 ;  /* 0x000000060c0e7e2b */ /* 0x000fe2000800000e */
        /* <DEDUP_REMOVED lines=20> */
[----:B------:R-:W-:-:S08]  /*09d0*/  DFMA R14, R12, R14, UR6 ;  /* 0x000000060c0e7e2b */ /* 0x000fd0000800000e */
[----:B------:R-:W-:-:S08]  /*09e0*/  DFMA R14, R12, R14, 1 ;  /* 0x3ff000000c0e742b */ /* 0x000fd0000000000e */
[----:B------:R-:W-:-:S10]  /*09f0*/  DFMA R14, R12, R14, 1 ;  /* 0x3ff000000c0e742b */ /* 0x000fd4000000000e */
[----:B------:R-:W-:Y:S02]  /*0a00*/  IMAD R11, R8, 0x100000, R15 ;  /* 0x00100000080b7824 */ /* 0x000fe400078e020f */
[----:B------:R-:W-:Y:S01]  /*0a10*/  IMAD.MOV.U32 R10, RZ, RZ, R14 ;  /* 0x000000ffff0a7224 */ /* 0x000fe200078e000e */
[----:B------:R-:W-:Y:S06]  /*0a20*/  @!P1 BRA `(.L_x_1) ;  /* 0x0000000000309947 */ /* 0x000fec0003800000 */
[----:B------:R-:W-:Y:S01]  /*0a30*/  FSETP.GEU.AND P2, PT, |R7|, 4.2275390625, PT ;  /* 0x408748000700780b */ /* 0x000fe20003f4e200 */
[C---:B------:R-:W-:Y:S02]  /*0a40*/  DADD R10, R6.reuse, +INF ;  /* 0x7ff00000060a7429 */ /* 0x040fe40000000000 */
[----:B------:R-:W-:-:S08]  /*0a50*/  DSETP.GEU.AND P1, PT, R6, RZ, PT ;  /* 0x000000ff0600722a */ /* 0x000fd00003f2e000 */
[----:B------:R-:W-:Y:S02]  /*0a60*/  FSEL R10, R10, RZ, P1 ;  /* 0x000000ff0a0a7208 */ /* 0x000fe40000800000 */
[----:B------:R-:W-:Y:S02]  /*0a70*/  @!P2 LEA.HI R5, R8, R8, RZ, 0x1 ;  /* 0x000000080805a211 */ /* 0x000fe400078f08ff */
[----:B------:R-:W-:Y:S02]  /*0a80*/  FSEL R11, R11, RZ, P1 ;  /* 0x000000ff0b0b7208 */ /* 0x000fe40000800000 */
[----:B------:R-:W-:-:S05]  /*0a90*/  @!P2 SHF.R.S32.HI R5, RZ, 0x1, R5 ;  /* 0x00000001ff05a819 */ /* 0x000fca0000011405 */
[----:B------:R-:W-:Y:S02]  /*0aa0*/  @!P2 IMAD.IADD R6, R8, 0x1, -R5 ;  /* 0x000000010806a824 */ /* 0x000fe400078e0a05 */
[----:B------:R-:W-:-:S03]  /*0ab0*/  @!P2 IMAD R15, R5, 0x100000, R15 ;  /* 0x00100000050fa824 */ /* 0x000fc600078e020f */
[----:B------:R-:W-:Y:S01]  /*0ac0*/  @!P2 LEA R7, R6, 0x3ff00000, 0x14 ;  /* 0x3ff000000607a811 */ /* 0x000fe200078ea0ff */
[----:B------:R-:W-:-:S06]  /*0ad0*/  @!P2 IMAD.MOV.U32 R6, RZ, RZ, RZ ;  /* 0x000000ffff06a224 */ /* 0x000fcc00078e00ff */
[----:B------:R-:W-:-:S11]  /*0ae0*/  @!P2 DMUL R10, R14, R6 ;  /* 0x000000060e0aa228 */ /* 0x000fd60000000000 */
.L_x_1:
[----:B------:R-:W-:Y:S02]  /*0af0*/  DFMA R2, R2, R10, R10 ;  /* 0x0000000a0202722b */ /* 0x000fe4000000000a */
[----:B------:R-:W-:-:S08]  /*0b00*/  DSETP.NEU.AND P1, PT, |R10|, +INF , PT ;  /* 0x7ff000000a00742a */ /* 0x000fd00003f2d200 */
[----:B------:R-:W-:Y:S01]  /*0b10*/  FSEL R5, R10, R2, !P1 ;  /* 0x000000020a057208 */ /* 0x000fe20004800000 */
[----:B------:R-:W-:Y:S01]  /*0b20*/  IMAD.MOV.U32 R2, RZ, RZ, R0 ;  /* 0x000000ffff027224 */ /* 0x000fe200078e0000 */
[----:B------:R-:W-:Y:S01]  /*0b30*/  FSEL R10, R11, R3, !P1 ;  /* 0x000000030b0a7208 */ /* 0x000fe20004800000 */
[----:B------:R-:W-:-:S04]  /*0b40*/  IMAD.MOV.U32 R3, RZ, RZ, 0x0 ;  /* 0x00000000ff037424 */ /* 0x000fc800078e00ff */
[----:B------:R-:W-:Y:S05]  /*0b50*/  RET.REL.NODEC R2 `(_Z11my_copysignPd) ;  /* 0xfffffff402287950 */ /* 0x000fea0003c3ffff */
.L_x_2:
[----:B------:R-:W-:-:S00]  /*0b60*/  BRA `(.L_x_2) ;  /* 0xfffffffc00fc7947 */ /* 0x000fc0000383ffff */
[----:B------:R-:W-:-:S00]  /*0b70*/  NOP ;  /* 0x0000000000007918 */ /* 0x000fc00000000000 */
        /* <DEDUP_REMOVED lines=8> */
.L_x_3:


//--------------------- .nv.shared.reserved.0     --------------------------
	.section	.nv.shared.reserved.0,"aw",@nobits
	.weak		__nv_reservedSMEM_offset_0_alias
	.size		__nv_reservedSMEM_offset_0_alias, 0, 64
	.other		__nv_reservedSMEM_offset_0_alias,@"STO_CUDA_RESERVED_SHARED STV_DEFAULT"
__nv_reservedSMEM_offset_0_alias:
	.zero		0
	.zero		64


//--------------------- .nv.constant0._Z11my_copysignPd --------------------------
	.section	.nv.constant0._Z11my_copysignPd,"a",@progbits
	.sectionflags	@""
	.align	4
.nv.constant0._Z11my_copysignPd:
	.zero		904


//--------------------- SYMBOLS --------------------------

	.type		.nv.reservedSmem.offset0,@object
	.size		.nv.reservedSmem.offset0,0x4
